	.headerflags	@"EF_CUDA_TEXMODE_UNIFIED EF_CUDA_64BIT_ADDRESS EF_CUDA_ACCELERATORS EF_CUDA_SM90 EF_CUDA_VIRTUAL_SM(EF_CUDA_SM90)"
	.elftype	@"ET_EXEC"


//--------------------- .nv.info                  --------------------------
	.section	.nv.info,"",@"SHT_CUDA_INFO"
	.align	4


	//----- nvinfo : EIATTR_REGCOUNT
	.align		4
        /*0000*/ 	.byte	0x04, 0x2f
        /*0002*/ 	.short	(.L_3 - .L_2)
	.align		4
.L_2:
        /*0004*/ 	.word	index@(triton_poi_fused__native_batch_norm_legit_no_training_leaky_relu_2)
        /*0008*/ 	.word	0x00000010


	//----- nvinfo : EIATTR_MIN_STACK_SIZE
	.align		4
.L_3:
        /*000c*/ 	.byte	0x04, 0x12
        /*000e*/ 	.short	(.L_5 - .L_4)
	.align		4
.L_4:
        /*0010*/ 	.word	index@(triton_poi_fused__native_batch_norm_legit_no_training_leaky_relu_2)
        /*0014*/ 	.word	0x00000000


	//----- nvinfo : EIATTR_FRAME_SIZE
	.align		4
.L_5:
        /*0018*/ 	.byte	0x04, 0x11
        /*001a*/ 	.short	(.L_7 - .L_6)
	.align		4
.L_6:
        /*001c*/ 	.word	index@(triton_poi_fused__native_batch_norm_legit_no_training_leaky_relu_2)
        /*0020*/ 	.word	0x00000000


	//----- nvinfo : EIATTR_MIN_STACK_SIZE
	.align		4
.L_7:
        /*0024*/ 	.byte	0x04, 0x12
        /*0026*/ 	.short	(.L_9 - .L_8)
	.align		4
.L_8:
        /*0028*/ 	.word	index@(triton_poi_fused__native_batch_norm_legit_no_training_leaky_relu_2)
        /*002c*/ 	.word	0x00000000
.L_9:


//--------------------- .nv.info.triton_poi_fused__native_batch_norm_legit_no_training_leaky_relu_2 --------------------------
	.section	.nv.info.triton_poi_fused__native_batch_norm_legit_no_training_leaky_relu_2,"",@"SHT_CUDA_INFO"
	.sectionflags	@""
	.align	4


	//----- nvinfo : EIATTR_CUDA_API_VERSION
	.align		4
        /*0000*/ 	.byte	0x04, 0x37
        /*0002*/ 	.short	(.L_11 - .L_10)
.L_10:
        /*0004*/ 	.word	0x0000007c


	//----- nvinfo : EIATTR_KPARAM_INFO
	.align		4
.L_11:
        /*0008*/ 	.byte	0x04, 0x17
        /*000a*/ 	.short	(.L_13 - .L_12)
.L_12:
        /*000c*/ 	.word	0x00000000
        /*0010*/ 	.short	0x0006
        /*0012*/ 	.short	0x0030
        /*0014*/ 	.byte	0x00, 0xf0, 0x11, 0x00


	//----- nvinfo : EIATTR_KPARAM_INFO
	.align		4
.L_13:
        /*0018*/ 	.byte	0x04, 0x17
        /*001a*/ 	.short	(.L_15 - .L_14)
.L_14:
        /*001c*/ 	.word	0x00000000
        /*0020*/ 	.short	0x0005
        /*0022*/ 	.short	0x0028
        /*0024*/ 	.byte	0x00, 0xf4, 0x21, 0x00


	//----- nvinfo : EIATTR_KPARAM_INFO
	.align		4
.L_15:
        /*0028*/ 	.byte	0x04, 0x17
        /*002a*/ 	.short	(.L_17 - .L_16)
.L_16:
        /*002c*/ 	.word	0x00000000
        /*0030*/ 	.short	0x0004
        /*0032*/ 	.short	0x0020
        /*0034*/ 	.byte	0x00, 0xf4, 0x21, 0x00


	//----- nvinfo : EIATTR_KPARAM_INFO
	.align		4
.L_17:
        /*0038*/ 	.byte	0x04, 0x17
        /*003a*/ 	.short	(.L_19 - .L_18)
.L_18:
        /*003c*/ 	.word	0x00000000
        /*0040*/ 	.short	0x0003
        /*0042*/ 	.short	0x0018
        /*0044*/ 	.byte	0x00, 0xf4, 0x21, 0x00


	//----- nvinfo : EIATTR_KPARAM_INFO
	.align		4
.L_19:
        /*0048*/ 	.byte	0x04, 0x17
        /*004a*/ 	.short	(.L_21 - .L_20)
.L_20:
        /*004c*/ 	.word	0x00000000
        /*0050*/ 	.short	0x0002
        /*0052*/ 	.short	0x0010
        /*0054*/ 	.byte	0x00, 0xf4, 0x21, 0x00


	//----- nvinfo : EIATTR_KPARAM_INFO
	.align		4
.L_21:
        /*0058*/ 	.byte	0x04, 0x17
        /*005a*/ 	.short	(.L_23 - .L_22)
.L_22:
        /*005c*/ 	.word	0x00000000
        /*0060*/ 	.short	0x0001
        /*0062*/ 	.short	0x0008
        /*0064*/ 	.byte	0x00, 0xf4, 0x21, 0x00


	//----- nvinfo : EIATTR_KPARAM_INFO
	.align		4
.L_23:
        /*0068*/ 	.byte	0x04, 0x17
        /*006a*/ 	.short	(.L_25 - .L_24)
.L_24:
        /*006c*/ 	.word	0x00000000
        /*0070*/ 	.short	0x0000
        /*0072*/ 	.short	0x0000
        /*0074*/ 	.byte	0x00, 0xf4, 0x21, 0x00


	//----- nvinfo : EIATTR_SPARSE_MMA_MASK
	.align		4
.L_25:
        /*0078*/ 	.byte	0x03, 0x50
        /*007a*/ 	.short	0x0000


	//----- nvinfo : EIATTR_MAXREG_COUNT
	.align		4
        /*007c*/ 	.byte	0x03, 0x1b
        /*007e*/ 	.short	0x00ff


	//----- nvinfo : EIATTR_EXIT_INSTR_OFFSETS
	.align		4
        /*0080*/ 	.byte	0x04, 0x1c
        /*0082*/ 	.short	(.L_27 - .L_26)


	//   ....[0]....
.L_26:
        /*0084*/ 	.word	0x00000360


	//----- nvinfo : EIATTR_REQNTID
	.align		4
.L_27:
        /*0088*/ 	.byte	0x04, 0x10
        /*008a*/ 	.short	(.L_29 - .L_28)
.L_28:
        /*008c*/ 	.word	0x00000080
        /*0090*/ 	.word	0x00000001
        /*0094*/ 	.word	0x00000001


	//----- nvinfo : EIATTR_CBANK_PARAM_SIZE
	.align		4
.L_29:
        /*0098*/ 	.byte	0x03, 0x19
        /*009a*/ 	.short	0x0034


	//----- nvinfo : EIATTR_PARAM_CBANK
	.align		4
        /*009c*/ 	.byte	0x04, 0x0a
        /*009e*/ 	.short	(.L_31 - .L_30)
	.align		4
.L_30:
        /*00a0*/ 	.word	index@(.nv.constant0.triton_poi_fused__native_batch_norm_legit_no_training_leaky_relu_2)
        /*00a4*/ 	.short	0x0210
        /*00a6*/ 	.short	0x0034


	//----- nvinfo : EIATTR_SW_WAR
	.align		4
.L_31:
        /*00a8*/ 	.byte	0x04, 0x36
        /*00aa*/ 	.short	(.L_33 - .L_32)
.L_32:
        /*00ac*/ 	.word	0x00000008
.L_33:


//--------------------- .nv.callgraph             --------------------------
	.section	.nv.callgraph,"",@"SHT_CUDA_CALLGRAPH"
	.align	4
	.sectionentsize	8
	.align		4
        /*0000*/ 	.word	0x00000000
	.align		4
        /*0004*/ 	.word	0xffffffff
	.align		4
        /*0008*/ 	.word	0x00000000
	.align		4
        /*000c*/ 	.word	0xfffffffe
	.align		4
        /*0010*/ 	.word	0x00000000
	.align		4
        /*0014*/ 	.word	0xfffffffd
	.align		4
        /*0018*/ 	.word	0x00000000
	.align		4
        /*001c*/ 	.word	0xfffffffc


//--------------------- .nv.constant4             --------------------------
	.section	.nv.constant4,"a",@progbits
	.align	8
	.align		8
.nv.constant4:
        /*0000*/ 	.dword	_$_str
	.align		8
        /*0008*/ 	.dword	_$_str_$_2


//--------------------- .text.triton_poi_fused__native_batch_norm_legit_no_training_leaky_relu_2 --------------------------
	.section	.text.triton_poi_fused__native_batch_norm_legit_no_training_leaky_relu_2,"ax",@progbits
	.align	128
        .global         triton_poi_fused__native_batch_norm_legit_no_training_leaky_relu_2
        .type           triton_poi_fused__native_batch_norm_legit_no_training_leaky_relu_2,@function
        .size           triton_poi_fused__native_batch_norm_legit_no_training_leaky_relu_2,(.L_x_1 - triton_poi_fused__native_batch_norm_legit_no_training_leaky_relu_2)
        .other          triton_poi_fused__native_batch_norm_legit_no_training_leaky_relu_2,@"STO_CUDA_ENTRY STV_DEFAULT"
triton_poi_fused__native_batch_norm_legit_no_training_leaky_relu_2:
.text.triton_poi_fused__native_batch_norm_legit_no_training_leaky_relu_2:
[----:B------:R-:W-:Y:S01]  /*0000*/  LDC R1, c[0x0][0x28] ;  /* 0x00000a00ff017b82 */ /* 0x000fe20000000800 */
[----:B------:R-:W1:Y:S07]  /*0010*/  S2R R0, SR_TID.X ;  /* 0x0000000000007919 */ /* 0x000e6e0000002100 */
[----:B------:R-:W2:Y:S01]  /*0020*/  LDC.64 R6, c[0x0][0x228] ;  /* 0x00008a00ff067b82 */ /* 0x000ea20000000a00 */
[----:B------:R-:W-:Y:S01]  /*0030*/  ULDC.64 UR4, c[0x0][0x208] ;  /* 0x0000820000047ab9 */ /* 0x000fe20000000a00 */
[----:B------:R-:W3:Y:S06]  /*0040*/  S2R R5, SR_CTAID.X ;  /* 0x0000000000057919 */ /* 0x000eec0000002500 */
[----:B------:R-:W4:Y:S08]  /*0050*/  LDC.64 R8, c[0x0][0x230] ;  /* 0x00008c00ff087b82 */ /* 0x000f300000000a00 */
[----:B------:R-:W5:Y:S01]  /*0060*/  LDC.64 R10, c[0x0][0x238] ;  /* 0x00008e00ff0a7b82 */ /* 0x000f620000000a00 */
[----:B-1----:R-:W-:-:S02]  /*0070*/  SHF.L.U32 R0, R0, 0x1, RZ ;  /* 0x0000000100007819 */ /* 0x002fc400000006ff */
[----:B---3--:R-:W-:Y:S02]  /*0080*/  SHF.R.S32.HI R3, RZ, 0x17, R5 ;  /* 0x00000017ff037819 */ /* 0x008fe40000011405 */
[----:B------:R-:W-:Y:S02]  /*0090*/  LOP3.LUT R0, R0, 0xfe, RZ, 0xc0, !PT ;  /* 0x000000fe00007812 */ /* 0x000fe400078ec0ff */
[----:B------:R-:W-:Y:S02]  /*00a0*/  SGXT R3, R3, 0x1 ;  /* 0x000000010303781a */ /* 0x000fe40000000200 */
[----:B------:R-:W-:Y:S02]  /*00b0*/  LEA R0, R5, R0, 0x8 ;  /* 0x0000000005007211 */ /* 0x000fe400078e40ff */
[----:B------:R-:W1:Y:S02]  /*00c0*/  LDC.64 R4, c[0x0][0x220] ;  /* 0x00008800ff047b82 */ /* 0x000e640000000a00 */
[----:B------:R-:W-:-:S04]  /*00d0*/  LEA.HI R3, R3, R0, RZ, 0x6 ;  /* 0x0000000003037211 */ /* 0x000fc800078f30ff */
[--C-:B------:R-:W-:Y:S02]  /*00e0*/  SHF.R.S32.HI R2, RZ, 0x6, R3.reuse ;  /* 0x00000006ff027819 */ /* 0x100fe40000011403 */
[----:B------:R-:W-:-:S04]  /*00f0*/  SHF.R.S32.HI R3, RZ, 0x1f, R3 ;  /* 0x0000001fff037819 */ /* 0x000fc80000011403 */
[----:B------:R-:W-:-:S04]  /*0100*/  LEA.HI R3, R3, R2, RZ, 0x8 ;  /* 0x0000000203037211 */ /* 0x000fc800078f40ff */
[----:B------:R-:W-:-:S04]  /*0110*/  LOP3.LUT R3, R3, 0xffffff00, RZ, 0xc0, !PT ;  /* 0xffffff0003037812 */ /* 0x000fc800078ec0ff */
[----:B------:R-:W-:Y:S02]  /*0120*/  IADD3 R13, R2, -R3, RZ ;  /* 0x80000003020d7210 */ /* 0x000fe40007ffe0ff */
[----:B------:R-:W3:Y:S03]  /*0130*/  LDC.64 R2, c[0x0][0x218] ;  /* 0x00008600ff027b82 */ /* 0x000ee60000000a00 */
[----:B--2---:R-:W-:-:S06]  /*0140*/  IMAD.WIDE R6, R13, 0x4, R6 ;  /* 0x000000040d067825 */ /* 0x004fcc00078e0206 */
[----:B------:R-:W2:Y:S01]  /*0150*/  LDG.E.EL R6, desc[UR4][R6.64] ;  /* 0x0000000406067981 */ /* 0x000ea2000c2e1900 */
[----:B-1----:R-:W-:-:S06]  /*0160*/  IMAD.WIDE R4, R13, 0x4, R4 ;  /* 0x000000040d047825 */ /* 0x002fcc00078e0204 */
[----:B------:R-:W2:Y:S01]  /*0170*/  LDG.E.EL R4, desc[UR4][R4.64] ;  /* 0x0000000404047981 */ /* 0x000ea2000c2e1900 */
[----:B---3--:R-:W-:-:S06]  /*0180*/  IMAD.WIDE R2, R0, 0x4, R2 ;  /* 0x0000000400027825 */ /* 0x008fcc00078e0202 */
[----:B------:R-:W3:Y:S01]  /*0190*/  LDG.E.64 R2, desc[UR4][R2.64] ;  /* 0x0000000402027981 */ /* 0x000ee2000c1e1b00 */
[----:B----4-:R-:W-:-:S04]  /*01a0*/  IMAD.WIDE R8, R13, 0x4, R8 ;  /* 0x000000040d087825 */ /* 0x010fc800078e0208 */
[----:B-----5:R-:W-:Y:S02]  /*01b0*/  IMAD.WIDE R10, R13, 0x4, R10 ;  /* 0x000000040d0a7825 */ /* 0x020fe400078e020a */
[----:B------:R-:W4:Y:S04]  /*01c0*/  LDG.E.EL R8, desc[UR4][R8.64] ;  /* 0x0000000408087981 */ /* 0x000f28000c2e1900 */
[----:B------:R-:W4:Y:S01]  /*01d0*/  LDG.E.EL R11, desc[UR4][R10.64] ;  /* 0x000000040a0b7981 */ /* 0x000f22000c2e1900 */
[----:B------:R-:W-:Y:S01]  /*01e0*/  HFMA2.MMA R12, -RZ, RZ, 1.625, 0 ;  /* 0x3e800000ff0c7435 */ /* 0x000fe200000001ff */
[----:B--2---:R-:W-:-:S04]  /*01f0*/  FADD R6, R6, 9.9999997473787516356e-06 ;  /* 0x3727c5ac06067421 */ /* 0x004fc80000000000 */
[----:B------:R-:W1:Y:S02]  /*0200*/  MUFU.SQRT R7, R6 ;  /* 0x0000000600077308 */ /* 0x000e640000002000 */
[C---:B-1----:R-:W-:Y:S02]  /*0210*/  FSETP.GT.AND P0, PT, R7.reuse, 8.50705917302346158658e+37, PT ;  /* 0x7e8000000700780b */ /* 0x042fe40003f04000 */
[----:B------:R-:W-:-:S11]  /*0220*/  FSETP.GEU.AND P1, PT, R7, 1.175494350822287508e-38, PT ;  /* 0x008000000700780b */ /* 0x000fd60003f2e000 */
[----:B------:R-:W-:-:S04]  /*0230*/  @P0 FMUL R7, R7, 0.25 ;  /* 0x3e80000007070820 */ /* 0x000fc80000400000 */
[----:B------:R-:W-:-:S06]  /*0240*/  @!P1 FMUL R7, R7, 16777216 ;  /* 0x4b80000007079820 */ /* 0x000fcc0000400000 */
[----:B------:R-:W1:Y:S01]  /*0250*/  MUFU.RCP R7, R7 ;  /* 0x0000000700077308 */ /* 0x000e620000001000 */
[----:B------:R-:W-:Y:S01]  /*0260*/  FSEL R12, R12, 1, P0 ;  /* 0x3f8000000c0c7808 */ /* 0x000fe20000000000 */
[----:B---3--:R-:W-:-:S04]  /*0270*/  FADD R5, R3, -R4 ;  /* 0x8000000403057221 */ /* 0x008fc80000000000 */
[----:B------:R-:W-:Y:S01]  /*0280*/  @!P1 FMUL R12, R12, 16777216 ;  /* 0x4b8000000c0c9820 */ /* 0x000fe20000400000 */
[----:B------:R-:W-:Y:S02]  /*0290*/  FADD R4, R2, -R4 ;  /* 0x8000000402047221 */ /* 0x000fe40000000000 */
[----:B------:R-:W2:Y:S01]  /*02a0*/  LDC.64 R2, c[0x0][0x210] ;  /* 0x00008400ff027b82 */ /* 0x000ea20000000a00 */
[----:B-1----:R-:W-:-:S04]  /*02b0*/  FMUL R12, R7, R12 ;  /* 0x0000000c070c7220 */ /* 0x002fc80000400000 */
[-C--:B------:R-:W-:Y:S01]  /*02c0*/  FMUL R4, R4, R12.reuse ;  /* 0x0000000c04047220 */ /* 0x080fe20000400000 */
[----:B------:R-:W-:-:S03]  /*02d0*/  FMUL R12, R5, R12 ;  /* 0x0000000c050c7220 */ /* 0x000fc60000400000 */
[C-C-:B----4-:R-:W-:Y:S01]  /*02e0*/  FFMA R4, R8.reuse, R4, R11.reuse ;  /* 0x0000000408047223 */ /* 0x150fe2000000000b */
[----:B------:R-:W-:-:S04]  /*02f0*/  FFMA R5, R8, R12, R11 ;  /* 0x0000000c08057223 */ /* 0x000fc8000000000b */
[----:B------:R-:W-:Y:S02]  /*0300*/  FSETP.GT.AND P0, PT, R4, RZ, PT ;  /* 0x000000ff0400720b */ /* 0x000fe40003f04000 */
[----:B------:R-:W-:Y:S01]  /*0310*/  FSETP.GT.AND P1, PT, R5, RZ, PT ;  /* 0x000000ff0500720b */ /* 0x000fe20003f24000 */
[----:B--2---:R-:W-:-:S10]  /*0320*/  IMAD.WIDE R2, R0, 0x4, R2 ;  /* 0x0000000400027825 */ /* 0x004fd400078e0202 */
[----:B------:R-:W-:Y:S02]  /*0330*/  @!P0 FMUL R4, R4, 0.10000000149011611938 ;  /* 0x3dcccccd04048820 */ /* 0x000fe40000400000 */
[----:B------:R-:W-:-:S05]  /*0340*/  @!P1 FMUL R5, R5, 0.10000000149011611938 ;  /* 0x3dcccccd05059820 */ /* 0x000fca0000400000 */
[----:B------:R-:W-:Y:S01]  /*0350*/  STG.E.64 desc[UR4][R2.64], R4 ;  /* 0x0000000402007986 */ /* 0x000fe2000c101b04 */
[----:B------:R-:W-:Y:S05]  /*0360*/  EXIT ;  /* 0x000000000000794d */ /* 0x000fea0003800000 */
.L_x_0:
[----:B------:R-:W-:-:S00]  /*0370*/  BRA `(.L_x_0) ;  /* 0xfffffffc00fc7947 */ /* 0x000fc0000383ffff */
[----:B------:R-:W-:-:S00]  /*0380*/  NOP ;  /* 0x0000000000007918 */ /* 0x000fc00000000000 */
[----:B------:R-:W-:-:S00]  /*0390*/  NOP ;  /* 0x0000000000007918 */ /* 0x000fc00000000000 */
[----:B------:R-:W-:-:S00]  /*03a0*/  NOP ;  /* 0x0000000000007918 */ /* 0x000fc00000000000 */
[----:B------:R-:W-:-:S00]  /*03b0*/  NOP ;  /* 0x0000000000007918 */ /* 0x000fc00000000000 */
[----:B------:R-:W-:-:S00]  /*03c0*/  NOP ;  /* 0x0000000000007918 */ /* 0x000fc00000000000 */
[----:B------:R-:W-:-:S00]  /*03d0*/  NOP ;  /* 0x0000000000007918 */ /* 0x000fc00000000000 */
[----:B------:R-:W-:-:S00]  /*03e0*/  NOP ;  /* 0x0000000000007918 */ /* 0x000fc00000000000 */
[----:B------:R-:W-:-:S00]  /*03f0*/  NOP ;  /* 0x0000000000007918 */ /* 0x000fc00000000000 */
.L_x_1:


//--------------------- .nv.global.init           --------------------------
	.section	.nv.global.init,"aw",@progbits
.nv.global.init:
	.type		_$_str,@object
	.size		_$_str,(_$_str_$_2 - _$_str)
_$_str:
        /*0000*/ 	.byte	0x5f, 0x5f, 0x43, 0x55, 0x44, 0x41, 0x5f, 0x46, 0x54, 0x5a, 0x00
	.type		_$_str_$_2,@object
	.size		_$_str_$_2,(.L_1 - _$_str_$_2)
_$_str_$_2:
        /*000b*/ 	.byte	0x5f, 0x5f, 0x43, 0x55, 0x44, 0x41, 0x5f, 0x50, 0x52, 0x45, 0x43, 0x5f, 0x53, 0x51, 0x52, 0x54
        /*001b*/ 	.byte	0x00
.L_1:


//--------------------- .nv.constant0.triton_poi_fused__native_batch_norm_legit_no_training_leaky_relu_2 --------------------------
	.section	.nv.constant0.triton_poi_fused__native_batch_norm_legit_no_training_leaky_relu_2,"a",@progbits
	.sectionflags	@""
	.align	4
.nv.constant0.triton_poi_fused__native_batch_norm_legit_no_training_leaky_relu_2:
	.zero		580
